//
// Generated by NVIDIA NVVM Compiler
//
// Compiler Build ID: CL-36424714
// Cuda compilation tools, release 13.0, V13.0.88
// Based on NVVM 20.0.0
//

.version 9.0
.target sm_100
.address_size 64

	// .globl	_Z4sortPiS_ii

.visible .entry _Z4sortPiS_ii(
	.param .u64 .ptr .align 1 _Z4sortPiS_ii_param_0,
	.param .u64 .ptr .align 1 _Z4sortPiS_ii_param_1,
	.param .u32 _Z4sortPiS_ii_param_2,
	.param .u32 _Z4sortPiS_ii_param_3
)
{
	.reg .pred 	%p<23>;
	.reg .b32 	%r<146>;
	.reg .b64 	%rd<90>;

	ld.param.u64 	%rd13, [_Z4sortPiS_ii_param_0];
	ld.param.u64 	%rd14, [_Z4sortPiS_ii_param_1];
	ld.param.u32 	%r33, [_Z4sortPiS_ii_param_2];
	ld.param.u32 	%r34, [_Z4sortPiS_ii_param_3];
	cvta.to.global.u64 	%rd1, %rd13;
	cvta.to.global.u64 	%rd2, %rd14;
	setp.lt.s32 	%p1, %r33, 1;
	@%p1 bra 	$L__BB0_12;
	and.b32  	%r1, %r33, 7;
	setp.lt.u32 	%p2, %r33, 8;
	mov.b32 	%r133, 0;
	@%p2 bra 	$L__BB0_4;
	and.b32  	%r133, %r33, 2147483640;
	neg.s32 	%r136, %r133;
	add.s64 	%rd87, %rd2, 16;
$L__BB0_3:
	.pragma "nounroll";
	mov.b32 	%r36, 0;
	st.global.u32 	[%rd87+-16], %r36;
	bar.sync 	0;
	st.global.u32 	[%rd87+-12], %r36;
	bar.sync 	0;
	st.global.u32 	[%rd87+-8], %r36;
	bar.sync 	0;
	st.global.u32 	[%rd87+-4], %r36;
	bar.sync 	0;
	st.global.u32 	[%rd87], %r36;
	bar.sync 	0;
	st.global.u32 	[%rd87+4], %r36;
	bar.sync 	0;
	st.global.u32 	[%rd87+8], %r36;
	bar.sync 	0;
	st.global.u32 	[%rd87+12], %r36;
	bar.sync 	0;
	add.s32 	%r136, %r136, 8;
	add.s64 	%rd87, %rd87, 32;
	setp.eq.s32 	%p3, %r136, 0;
	@%p3 bra 	$L__BB0_4;
	bra.uni 	$L__BB0_3;
$L__BB0_4:
	setp.eq.s32 	%p4, %r1, 0;
	@%p4 bra 	$L__BB0_12;
	and.b32  	%r5, %r33, 3;
	setp.lt.u32 	%p5, %r1, 4;
	@%p5 bra 	$L__BB0_7;
	mul.wide.u32 	%rd15, %r133, 4;
	add.s64 	%rd16, %rd2, %rd15;
	mov.b32 	%r37, 0;
	st.global.u32 	[%rd16], %r37;
	bar.sync 	0;
	st.global.u32 	[%rd16+4], %r37;
	bar.sync 	0;
	st.global.u32 	[%rd16+8], %r37;
	bar.sync 	0;
	st.global.u32 	[%rd16+12], %r37;
	bar.sync 	0;
	add.s32 	%r133, %r133, 4;
$L__BB0_7:
	setp.eq.s32 	%p6, %r5, 0;
	@%p6 bra 	$L__BB0_12;
	setp.eq.s32 	%p7, %r5, 1;
	@%p7 bra 	$L__BB0_10;
	mul.wide.u32 	%rd17, %r133, 4;
	add.s64 	%rd18, %rd2, %rd17;
	mov.b32 	%r38, 0;
	st.global.u32 	[%rd18], %r38;
	bar.sync 	0;
	st.global.u32 	[%rd18+4], %r38;
	bar.sync 	0;
	add.s32 	%r133, %r133, 2;
$L__BB0_10:
	and.b32  	%r39, %r33, 1;
	setp.eq.b32 	%p8, %r39, 1;
	not.pred 	%p9, %p8;
	@%p9 bra 	$L__BB0_12;
	mul.wide.u32 	%rd19, %r133, 4;
	add.s64 	%rd20, %rd2, %rd19;
	mov.b32 	%r40, 0;
	st.global.u32 	[%rd20], %r40;
	bar.sync 	0;
$L__BB0_12:
	setp.lt.s32 	%p10, %r34, 1;
	@%p10 bra 	$L__BB0_25;
	and.b32  	%r10, %r34, 15;
	setp.lt.u32 	%p11, %r34, 16;
	mov.b32 	%r137, 0;
	@%p11 bra 	$L__BB0_16;
	and.b32  	%r137, %r34, 2147483632;
	neg.s32 	%r141, %r137;
	add.s64 	%rd89, %rd1, 32;
$L__BB0_15:
	.pragma "nounroll";
	ld.global.u32 	%r42, [%rd89+-32];
	mul.wide.s32 	%rd21, %r42, 4;
	add.s64 	%rd22, %rd2, %rd21;
	ld.global.u32 	%r43, [%rd22];
	add.s32 	%r44, %r43, 1;
	st.global.u32 	[%rd22], %r44;
	bar.sync 	0;
	ld.global.u32 	%r45, [%rd89+-28];
	mul.wide.s32 	%rd23, %r45, 4;
	add.s64 	%rd24, %rd2, %rd23;
	ld.global.u32 	%r46, [%rd24];
	add.s32 	%r47, %r46, 1;
	st.global.u32 	[%rd24], %r47;
	bar.sync 	0;
	ld.global.u32 	%r48, [%rd89+-24];
	mul.wide.s32 	%rd25, %r48, 4;
	add.s64 	%rd26, %rd2, %rd25;
	ld.global.u32 	%r49, [%rd26];
	add.s32 	%r50, %r49, 1;
	st.global.u32 	[%rd26], %r50;
	bar.sync 	0;
	ld.global.u32 	%r51, [%rd89+-20];
	mul.wide.s32 	%rd27, %r51, 4;
	add.s64 	%rd28, %rd2, %rd27;
	ld.global.u32 	%r52, [%rd28];
	add.s32 	%r53, %r52, 1;
	st.global.u32 	[%rd28], %r53;
	bar.sync 	0;
	ld.global.u32 	%r54, [%rd89+-16];
	mul.wide.s32 	%rd29, %r54, 4;
	add.s64 	%rd30, %rd2, %rd29;
	ld.global.u32 	%r55, [%rd30];
	add.s32 	%r56, %r55, 1;
	st.global.u32 	[%rd30], %r56;
	bar.sync 	0;
	ld.global.u32 	%r57, [%rd89+-12];
	mul.wide.s32 	%rd31, %r57, 4;
	add.s64 	%rd32, %rd2, %rd31;
	ld.global.u32 	%r58, [%rd32];
	add.s32 	%r59, %r58, 1;
	st.global.u32 	[%rd32], %r59;
	bar.sync 	0;
	ld.global.u32 	%r60, [%rd89+-8];
	mul.wide.s32 	%rd33, %r60, 4;
	add.s64 	%rd34, %rd2, %rd33;
	ld.global.u32 	%r61, [%rd34];
	add.s32 	%r62, %r61, 1;
	st.global.u32 	[%rd34], %r62;
	bar.sync 	0;
	ld.global.u32 	%r63, [%rd89+-4];
	mul.wide.s32 	%rd35, %r63, 4;
	add.s64 	%rd36, %rd2, %rd35;
	ld.global.u32 	%r64, [%rd36];
	add.s32 	%r65, %r64, 1;
	st.global.u32 	[%rd36], %r65;
	bar.sync 	0;
	ld.global.u32 	%r66, [%rd89];
	mul.wide.s32 	%rd37, %r66, 4;
	add.s64 	%rd38, %rd2, %rd37;
	ld.global.u32 	%r67, [%rd38];
	add.s32 	%r68, %r67, 1;
	st.global.u32 	[%rd38], %r68;
	bar.sync 	0;
	ld.global.u32 	%r69, [%rd89+4];
	mul.wide.s32 	%rd39, %r69, 4;
	add.s64 	%rd40, %rd2, %rd39;
	ld.global.u32 	%r70, [%rd40];
	add.s32 	%r71, %r70, 1;
	st.global.u32 	[%rd40], %r71;
	bar.sync 	0;
	ld.global.u32 	%r72, [%rd89+8];
	mul.wide.s32 	%rd41, %r72, 4;
	add.s64 	%rd42, %rd2, %rd41;
	ld.global.u32 	%r73, [%rd42];
	add.s32 	%r74, %r73, 1;
	st.global.u32 	[%rd42], %r74;
	bar.sync 	0;
	ld.global.u32 	%r75, [%rd89+12];
	mul.wide.s32 	%rd43, %r75, 4;
	add.s64 	%rd44, %rd2, %rd43;
	ld.global.u32 	%r76, [%rd44];
	add.s32 	%r77, %r76, 1;
	st.global.u32 	[%rd44], %r77;
	bar.sync 	0;
	ld.global.u32 	%r78, [%rd89+16];
	mul.wide.s32 	%rd45, %r78, 4;
	add.s64 	%rd46, %rd2, %rd45;
	ld.global.u32 	%r79, [%rd46];
	add.s32 	%r80, %r79, 1;
	st.global.u32 	[%rd46], %r80;
	bar.sync 	0;
	ld.global.u32 	%r81, [%rd89+20];
	mul.wide.s32 	%rd47, %r81, 4;
	add.s64 	%rd48, %rd2, %rd47;
	ld.global.u32 	%r82, [%rd48];
	add.s32 	%r83, %r82, 1;
	st.global.u32 	[%rd48], %r83;
	bar.sync 	0;
	ld.global.u32 	%r84, [%rd89+24];
	mul.wide.s32 	%rd49, %r84, 4;
	add.s64 	%rd50, %rd2, %rd49;
	ld.global.u32 	%r85, [%rd50];
	add.s32 	%r86, %r85, 1;
	st.global.u32 	[%rd50], %r86;
	bar.sync 	0;
	ld.global.u32 	%r87, [%rd89+28];
	mul.wide.s32 	%rd51, %r87, 4;
	add.s64 	%rd52, %rd2, %rd51;
	ld.global.u32 	%r88, [%rd52];
	add.s32 	%r89, %r88, 1;
	st.global.u32 	[%rd52], %r89;
	bar.sync 	0;
	add.s32 	%r141, %r141, 16;
	add.s64 	%rd89, %rd89, 64;
	setp.eq.s32 	%p12, %r141, 0;
	@%p12 bra 	$L__BB0_16;
	bra.uni 	$L__BB0_15;
$L__BB0_16:
	setp.eq.s32 	%p13, %r10, 0;
	@%p13 bra 	$L__BB0_25;
	and.b32  	%r16, %r34, 7;
	setp.lt.u32 	%p14, %r10, 8;
	@%p14 bra 	$L__BB0_19;
	mul.wide.u32 	%rd53, %r137, 4;
	add.s64 	%rd54, %rd1, %rd53;
	ld.global.u32 	%r90, [%rd54];
	mul.wide.s32 	%rd55, %r90, 4;
	add.s64 	%rd56, %rd2, %rd55;
	ld.global.u32 	%r91, [%rd56];
	add.s32 	%r92, %r91, 1;
	st.global.u32 	[%rd56], %r92;
	bar.sync 	0;
	ld.global.u32 	%r93, [%rd54+4];
	mul.wide.s32 	%rd57, %r93, 4;
	add.s64 	%rd58, %rd2, %rd57;
	ld.global.u32 	%r94, [%rd58];
	add.s32 	%r95, %r94, 1;
	st.global.u32 	[%rd58], %r95;
	bar.sync 	0;
	ld.global.u32 	%r96, [%rd54+8];
	mul.wide.s32 	%rd59, %r96, 4;
	add.s64 	%rd60, %rd2, %rd59;
	ld.global.u32 	%r97, [%rd60];
	add.s32 	%r98, %r97, 1;
	st.global.u32 	[%rd60], %r98;
	bar.sync 	0;
	ld.global.u32 	%r99, [%rd54+12];
	mul.wide.s32 	%rd61, %r99, 4;
	add.s64 	%rd62, %rd2, %rd61;
	ld.global.u32 	%r100, [%rd62];
	add.s32 	%r101, %r100, 1;
	st.global.u32 	[%rd62], %r101;
	bar.sync 	0;
	ld.global.u32 	%r102, [%rd54+16];
	mul.wide.s32 	%rd63, %r102, 4;
	add.s64 	%rd64, %rd2, %rd63;
	ld.global.u32 	%r103, [%rd64];
	add.s32 	%r104, %r103, 1;
	st.global.u32 	[%rd64], %r104;
	bar.sync 	0;
	ld.global.u32 	%r105, [%rd54+20];
	mul.wide.s32 	%rd65, %r105, 4;
	add.s64 	%rd66, %rd2, %rd65;
	ld.global.u32 	%r106, [%rd66];
	add.s32 	%r107, %r106, 1;
	st.global.u32 	[%rd66], %r107;
	bar.sync 	0;
	ld.global.u32 	%r108, [%rd54+24];
	mul.wide.s32 	%rd67, %r108, 4;
	add.s64 	%rd68, %rd2, %rd67;
	ld.global.u32 	%r109, [%rd68];
	add.s32 	%r110, %r109, 1;
	st.global.u32 	[%rd68], %r110;
	bar.sync 	0;
	ld.global.u32 	%r111, [%rd54+28];
	mul.wide.s32 	%rd69, %r111, 4;
	add.s64 	%rd70, %rd2, %rd69;
	ld.global.u32 	%r112, [%rd70];
	add.s32 	%r113, %r112, 1;
	st.global.u32 	[%rd70], %r113;
	bar.sync 	0;
	add.s32 	%r137, %r137, 8;
$L__BB0_19:
	setp.eq.s32 	%p15, %r16, 0;
	@%p15 bra 	$L__BB0_25;
	and.b32  	%r19, %r34, 3;
	setp.lt.u32 	%p16, %r16, 4;
	@%p16 bra 	$L__BB0_22;
	mul.wide.u32 	%rd71, %r137, 4;
	add.s64 	%rd72, %rd1, %rd71;
	ld.global.u32 	%r114, [%rd72];
	mul.wide.s32 	%rd73, %r114, 4;
	add.s64 	%rd74, %rd2, %rd73;
	ld.global.u32 	%r115, [%rd74];
	add.s32 	%r116, %r115, 1;
	st.global.u32 	[%rd74], %r116;
	bar.sync 	0;
	ld.global.u32 	%r117, [%rd72+4];
	mul.wide.s32 	%rd75, %r117, 4;
	add.s64 	%rd76, %rd2, %rd75;
	ld.global.u32 	%r118, [%rd76];
	add.s32 	%r119, %r118, 1;
	st.global.u32 	[%rd76], %r119;
	bar.sync 	0;
	ld.global.u32 	%r120, [%rd72+8];
	mul.wide.s32 	%rd77, %r120, 4;
	add.s64 	%rd78, %rd2, %rd77;
	ld.global.u32 	%r121, [%rd78];
	add.s32 	%r122, %r121, 1;
	st.global.u32 	[%rd78], %r122;
	bar.sync 	0;
	ld.global.u32 	%r123, [%rd72+12];
	mul.wide.s32 	%rd79, %r123, 4;
	add.s64 	%rd80, %rd2, %rd79;
	ld.global.u32 	%r124, [%rd80];
	add.s32 	%r125, %r124, 1;
	st.global.u32 	[%rd80], %r125;
	bar.sync 	0;
	add.s32 	%r137, %r137, 4;
$L__BB0_22:
	setp.eq.s32 	%p17, %r19, 0;
	@%p17 bra 	$L__BB0_25;
	mul.wide.u32 	%rd81, %r137, 4;
	add.s64 	%rd88, %rd1, %rd81;
	neg.s32 	%r140, %r19;
$L__BB0_24:
	.pragma "nounroll";
	ld.global.u32 	%r126, [%rd88];
	mul.wide.s32 	%rd82, %r126, 4;
	add.s64 	%rd83, %rd2, %rd82;
	ld.global.u32 	%r127, [%rd83];
	add.s32 	%r128, %r127, 1;
	st.global.u32 	[%rd83], %r128;
	bar.sync 	0;
	add.s64 	%rd88, %rd88, 4;
	add.s32 	%r140, %r140, 1;
	setp.ne.s32 	%p18, %r140, 0;
	@%p18 bra 	$L__BB0_24;
$L__BB0_25:
	setp.lt.s32 	%p19, %r33, 1;
	@%p19 bra 	$L__BB0_31;
	mov.b32 	%r145, 0;
	mov.u32 	%r143, %r145;
$L__BB0_27:
	mul.wide.u32 	%rd84, %r143, 4;
	add.s64 	%rd12, %rd2, %rd84;
	ld.global.u32 	%r130, [%rd12];
	setp.lt.s32 	%p20, %r130, 1;
	@%p20 bra 	$L__BB0_30;
	mov.u32 	%r144, %r145;
$L__BB0_29:
	add.s32 	%r145, %r144, 1;
	mul.wide.s32 	%rd85, %r144, 4;
	add.s64 	%rd86, %rd1, %rd85;
	st.global.u32 	[%rd86], %r143;
	bar.sync 	0;
	ld.global.u32 	%r131, [%rd12];
	add.s32 	%r132, %r131, -1;
	st.global.u32 	[%rd12], %r132;
	setp.gt.s32 	%p21, %r131, 1;
	mov.u32 	%r144, %r145;
	@%p21 bra 	$L__BB0_29;
$L__BB0_30:
	add.s32 	%r143, %r143, 1;
	setp.ne.s32 	%p22, %r143, %r33;
	@%p22 bra 	$L__BB0_27;
$L__BB0_31:
	ret;

}


// ===== COMPILED SASS (sm_100) =====

	.target	sm_100

	.elftype	@"ET_EXEC"


//--------------------- .note.nv.tkinfo           --------------------------
	.section	.note.nv.tkinfo,"",@"SHT_NOTE"
	.sectionflags	@"SHF_NOTE_NV_TKINFO"
	.tkinfo
        /*0018*/ 	.word	0x00000002
        /*0030*/ 	.string	""
        /*0030*/ 	.string	"ptxas"
        /*0030*/ 	.string	"Cuda compilation tools, release 13.0, V13.0.88"
        /*0030*/ 	.string	"Build cuda_13.0.r13.0/compiler.36424714_0"
        /*0030*/ 	.string	"-arch sm_100 -m 64 "



//--------------------- .note.nv.cuinfo           --------------------------
	.section	.note.nv.cuinfo,"",@"SHT_NOTE"
	.sectionflags	@"SHF_NOTE_NV_CUINFO"
        /*0018*/ 	.short	0x0002
        /*001a*/ 	.short	0x0064
        /*001c*/ 	.short	0x0082
	.zero		2


//--------------------- .nv.info                  --------------------------
	.section	.nv.info,"",@"SHT_CUDA_INFO"
	.align	4


	//----- nvinfo : EIATTR_REGCOUNT
	.align		4
        /*0000*/ 	.byte	0x04, 0x2f
        /*0002*/ 	.short	(.L_1 - .L_0)
	.align		4
.L_0:
        /*0004*/ 	.word	index@(_Z4sortPiS_ii)
        /*0008*/ 	.word	0x00000012


	//----- nvinfo : EIATTR_FRAME_SIZE
	.align		4
.L_1:
        /*000c*/ 	.byte	0x04, 0x11
        /*000e*/ 	.short	(.L_3 - .L_2)
	.align		4
.L_2:
        /*0010*/ 	.word	index@(_Z4sortPiS_ii)
        /*0014*/ 	.word	0x00000000


	//----- nvinfo : EIATTR_MIN_STACK_SIZE
	.align		4
.L_3:
        /*0018*/ 	.byte	0x04, 0x12
        /*001a*/ 	.short	(.L_5 - .L_4)
	.align		4
.L_4:
        /*001c*/ 	.word	index@(_Z4sortPiS_ii)
        /*0020*/ 	.word	0x00000000
.L_5:


//--------------------- .nv.compat                --------------------------
	.section	.nv.compat,"",@"SHT_CUDA_COMPAT_INFO"
	.align	4
        /*0000*/ 	.byte	0x02, 0x09, 0x00, 0x00, 0x02, 0x02, 0x01, 0x00, 0x02, 0x05, 0x05, 0x00, 0x03, 0x07, 0x01, 0x01
        /*0010*/ 	.byte	0x02, 0x03, 0x00, 0x00, 0x02, 0x06, 0x01, 0x00, 0x04, 0x0b, 0x08, 0x00, 0x09, 0x00, 0x00, 0x00
        /*0020*/ 	.byte	0x00, 0x00, 0x00, 0x00


//--------------------- .nv.info._Z4sortPiS_ii    --------------------------
	.section	.nv.info._Z4sortPiS_ii,"",@"SHT_CUDA_INFO"
	.sectionflags	@""
	.align	4


	//----- nvinfo : EIATTR_CUDA_API_VERSION
	.align		4
        /*0000*/ 	.byte	0x04, 0x37
        /*0002*/ 	.short	(.L_7 - .L_6)
.L_6:
        /*0004*/ 	.word	0x00000082


	//----- nvinfo : EIATTR_KPARAM_INFO
	.align		4
.L_7:
        /*0008*/ 	.byte	0x04, 0x17
        /*000a*/ 	.short	(.L_9 - .L_8)
.L_8:
        /*000c*/ 	.word	0x00000000
        /*0010*/ 	.short	0x0003
        /*0012*/ 	.short	0x0014
        /*0014*/ 	.byte	0x00, 0xf0, 0x11, 0x00


	//----- nvinfo : EIATTR_KPARAM_INFO
	.align		4
.L_9:
        /*0018*/ 	.byte	0x04, 0x17
        /*001a*/ 	.short	(.L_11 - .L_10)
.L_10:
        /*001c*/ 	.word	0x00000000
        /*0020*/ 	.short	0x0002
        /*0022*/ 	.short	0x0010
        /*0024*/ 	.byte	0x00, 0xf0, 0x11, 0x00


	//----- nvinfo : EIATTR_KPARAM_INFO
	.align		4
.L_11:
        /*0028*/ 	.byte	0x04, 0x17
        /*002a*/ 	.short	(.L_13 - .L_12)
.L_12:
        /*002c*/ 	.word	0x00000000
        /*0030*/ 	.short	0x0001
        /*0032*/ 	.short	0x0008
        /*0034*/ 	.byte	0x00, 0xf5, 0x21, 0x00


	//----- nvinfo : EIATTR_KPARAM_INFO
	.align		4
.L_13:
        /*0038*/ 	.byte	0x04, 0x17
        /*003a*/ 	.short	(.L_15 - .L_14)
.L_14:
        /*003c*/ 	.word	0x00000000
        /*0040*/ 	.short	0x0000
        /*0042*/ 	.short	0x0000
        /*0044*/ 	.byte	0x00, 0xf5, 0x21, 0x00


	//----- nvinfo : EIATTR_SPARSE_MMA_MASK
	.align		4
.L_15:
        /*0048*/ 	.byte	0x03, 0x50
        /*004a*/ 	.short	0x0000


	//----- nvinfo : EIATTR_MAXREG_COUNT
	.align		4
        /*004c*/ 	.byte	0x03, 0x1b
        /*004e*/ 	.short	0x00ff


	//----- nvinfo : EIATTR_NUM_BARRIERS
	.align		4
        /*0050*/ 	.byte	0x02, 0x4c
        /*0052*/ 	.byte	0x01
	.zero		1


	//----- nvinfo : EIATTR_MERCURY_ISA_VERSION
	.align		4
        /*0054*/ 	.byte	0x03, 0x5f
        /*0056*/ 	.short	0x0101


	//----- nvinfo : EIATTR_VRC_CTA_INIT_COUNT
	.align		4
        /*0058*/ 	.byte	0x02, 0x4a
	.zero		1
	.zero		1


	//----- nvinfo : EIATTR_EXIT_INSTR_OFFSETS
	.align		4
        /*005c*/ 	.byte	0x04, 0x1c
        /*005e*/ 	.short	(.L_17 - .L_16)


	//   ....[0]....
.L_16:
        /*0060*/ 	.word	0x000012f0


	//   ....[1]....
        /*0064*/ 	.word	0x00001450


	//----- nvinfo : EIATTR_CBANK_PARAM_SIZE
	.align		4
.L_17:
        /*0068*/ 	.byte	0x03, 0x19
        /*006a*/ 	.short	0x0018


	//----- nvinfo : EIATTR_PARAM_CBANK
	.align		4
        /*006c*/ 	.byte	0x04, 0x0a
        /*006e*/ 	.short	(.L_19 - .L_18)
	.align		4
.L_18:
        /*0070*/ 	.word	index@(.nv.constant0._Z4sortPiS_ii)
        /*0074*/ 	.short	0x0380
        /*0076*/ 	.short	0x0018


	//----- nvinfo : EIATTR_SW_WAR
	.align		4
.L_19:
        /*0078*/ 	.byte	0x04, 0x36
        /*007a*/ 	.short	(.L_21 - .L_20)
.L_20:
        /*007c*/ 	.word	0x00000008
.L_21:


//--------------------- .nv.callgraph             --------------------------
	.section	.nv.callgraph,"",@"SHT_CUDA_CALLGRAPH"
	.align	4
	.sectionentsize	8
	.align		4
        /*0000*/ 	.word	0x00000000
	.align		4
        /*0004*/ 	.word	0xffffffff
	.align		4
        /*0008*/ 	.word	0x00000000
	.align		4
        /*000c*/ 	.word	0xfffffffe
	.align		4
        /*0010*/ 	.word	0x00000000
	.align		4
        /*0014*/ 	.word	0xfffffffd
	.align		4
        /*0018*/ 	.word	0x00000000
	.align		4
        /*001c*/ 	.word	0xfffffffc


//--------------------- .text._Z4sortPiS_ii       --------------------------
	.section	.text._Z4sortPiS_ii,"ax",@progbits
	.align	128
        .global         _Z4sortPiS_ii
        .type           _Z4sortPiS_ii,@function
        .size           _Z4sortPiS_ii,(.L_x_15 - _Z4sortPiS_ii)
        .other          _Z4sortPiS_ii,@"STO_CUDA_ENTRY STV_DEFAULT"
_Z4sortPiS_ii:
.text._Z4sortPiS_ii:
[----:B------:R-:W-:Y:S01]  /*0000*/  LDC R1, c[0x0][0x37c] ;  /* 0x0000df00ff017b82 */ /* 0x000fe20000000800 */
[----:B------:R-:W0:Y:S01]  /*0010*/  LDCU UR4, c[0x0][0x390] ;  /* 0x00007200ff0477ac */ /* 0x000e220008000800 */
[----:B------:R-:W1:Y:S01]  /*0020*/  LDCU.64 UR10, c[0x0][0x358] ;  /* 0x00006b00ff0a77ac */ /* 0x000e620008000a00 */
[----:B0-----:R-:W-:-:S09]  /*0030*/  UISETP.GE.AND UP0, UPT, UR4, 0x1, UPT ;  /* 0x000000010400788c */ /* 0x001fd2000bf06270 */
[----:B-1----:R-:W-:Y:S05]  /*0040*/  BRA.U !UP0, `(.L_x_0) ;  /* 0x0000000508147547 */ /* 0x002fea000b800000 */
[----:B------:R-:W-:Y:S01]  /*0050*/  UISETP.GE.U32.AND UP1, UPT, UR4, 0x8, UPT ;  /* 0x000000080400788c */ /* 0x000fe2000bf26070 */
[----:B------:R-:W-:Y:S01]  /*0060*/  HFMA2 R7, -RZ, RZ, 0, 0 ;  /* 0x00000000ff077431 */ /* 0x000fe200000001ff */
[----:B------:R-:W-:-:S04]  /*0070*/  ULOP3.LUT UR8, UR4, 0x7, URZ, 0xc0, !UPT ;  /* 0x0000000704087892 */ /* 0x000fc8000f8ec0ff */
[----:B------:R-:W-:-:S03]  /*0080*/  UISETP.NE.AND UP0, UPT, UR8, URZ, UPT ;  /* 0x000000ff0800728c */ /* 0x000fc6000bf05270 */
[----:B------:R-:W-:Y:S08]  /*0090*/  BRA.U !UP1, `(.L_x_1) ;  /* 0x00000001097c7547 */ /* 0x000ff0000b800000 */
[----:B------:R-:W0:Y:S01]  /*00a0*/  LDCU.64 UR6, c[0x0][0x388] ;  /* 0x00007100ff0677ac */ /* 0x000e220008000a00 */
[----:B------:R-:W-:-:S06]  /*00b0*/  ULOP3.LUT UR4, UR4, 0x7ffffff8, URZ, 0xc0, !UPT ;  /* 0x7ffffff804047892 */ /* 0x000fcc000f8ec0ff */
[----:B------:R-:W-:Y:S01]  /*00c0*/  MOV R7, UR4 ;  /* 0x0000000400077c02 */ /* 0x000fe20008000f00 */
[----:B0-----:R-:W-:-:S04]  /*00d0*/  UIADD3 UR5, UP1, UPT, UR6, 0x10, URZ ;  /* 0x0000001006057890 */ /* 0x001fc8000ff3e0ff */
[----:B------:R-:W-:Y:S02]  /*00e0*/  UIADD3.X UR6, UPT, UPT, URZ, UR7, URZ, UP1, !UPT ;  /* 0x00000007ff067290 */ /* 0x000fe40008ffe4ff */
[----:B------:R-:W-:Y:S01]  /*00f0*/  IMAD.U32 R0, RZ, RZ, UR5 ;  /* 0x00000005ff007e24 */ /* 0x000fe2000f8e00ff */
[----:B------:R-:W-:-:S03]  /*0100*/  UIADD3 UR7, UPT, UPT, -UR4, URZ, URZ ;  /* 0x000000ff04077290 */ /* 0x000fc6000fffe1ff */
[----:B------:R-:W-:-:S09]  /*0110*/  MOV R5, UR6 ;  /* 0x0000000600057c02 */ /* 0x000fd20008000f00 */
.L_x_2:
[----:B0-----:R-:W-:Y:S01]  /*0120*/  MOV R2, R0 ;  /* 0x0000000000027202 */ /* 0x001fe20000000f00 */
[----:B------:R-:W-:Y:S01]  /*0130*/  IMAD.MOV.U32 R3, RZ, RZ, R5 ;  /* 0x000000ffff037224 */ /* 0x000fe200078e0005 */
[----:B------:R-:W-:Y:S02]  /*0140*/  UIADD3 UR7, UPT, UPT, UR7, 0x8, URZ ;  /* 0x0000000807077890 */ /* 0x000fe4000fffe0ff */
[----:B------:R-:W-:Y:S02]  /*0150*/  IADD3 R0, P0, PT, R2, 0x20, RZ ;  /* 0x0000002002007810 */ /* 0x000fe40007f1e0ff */
[----:B------:R0:W-:Y:S01]  /*0160*/  STG.E desc[UR10][R2.64+-0x10], RZ ;  /* 0xfffff0ff02007986 */ /* 0x0001e2000c10190a */
[----:B------:R-:W-:Y:S01]  /*0170*/  UISETP.NE.AND UP1, UPT, UR7, URZ, UPT ;  /* 0x000000ff0700728c */ /* 0x000fe2000bf25270 */
[----:B------:R-:W-:Y:S01]  /*0180*/  IADD3.X R5, PT, PT, RZ, R3, RZ, P0, !PT ;  /* 0x00000003ff057210 */ /* 0x000fe200007fe4ff */
[----:B------:R-:W-:Y:S06]  /*0190*/  BAR.SYNC.DEFER_BLOCKING 0x0 ;  /* 0x0000000000007b1d */ /* 0x000fec0000010000 */
[----:B------:R0:W-:Y:S02]  /*01a0*/  STG.E desc[UR10][R2.64+-0xc], RZ ;  /* 0xfffff4ff02007986 */ /* 0x0001e4000c10190a */
        /* <DEDUP_REMOVED lines=13> */
[----:B------:R-:W-:Y:S05]  /*0280*/  BRA.U UP1, `(.L_x_2) ;  /* 0xfffffffd01a47547 */ /* 0x000fea000b83ffff */
.L_x_1:
[----:B------:R-:W-:Y:S05]  /*0290*/  BRA.U !UP0, `(.L_x_0) ;  /* 0x0000000108807547 */ /* 0x000fea000b800000 */
[----:B------:R-:W1:Y:S01]  /*02a0*/  LDC R0, c[0x0][0x390] ;  /* 0x0000e400ff007b82 */ /* 0x000e620000000800 */
[----:B------:R-:W-:Y:S01]  /*02b0*/  UISETP.GE.U32.AND UP0, UPT, UR8, 0x4, UPT ;  /* 0x000000040800788c */ /* 0x000fe2000bf06070 */
[----:B-1----:R-:W-:-:S04]  /*02c0*/  LOP3.LUT R6, R0, 0x3, RZ, 0xc0, !PT ;  /* 0x0000000300067812 */ /* 0x002fc800078ec0ff */
[----:B------:R-:W-:-:S04]  /*02d0*/  ISETP.NE.AND P0, PT, R6, RZ, PT ;  /* 0x000000ff0600720c */ /* 0x000fc80003f05270 */
[----:B------:R-:W-:Y:S09]  /*02e0*/  BRA.U !UP0, `(.L_x_3) ;  /* 0x00000001082c7547 */ /* 0x000ff2000b800000 */
[----:B0-----:R-:W0:Y:S02]  /*02f0*/  LDC.64 R2, c[0x0][0x388] ;  /* 0x0000e200ff027b82 */ /* 0x001e240000000a00 */
[C---:B0-----:R-:W-:Y:S01]  /*0300*/  IMAD.WIDE.U32 R2, R7.reuse, 0x4, R2 ;  /* 0x0000000407027825 */ /* 0x041fe200078e0002 */
[----:B------:R-:W-:-:S04]  /*0310*/  IADD3 R7, PT, PT, R7, 0x4, RZ ;  /* 0x0000000407077810 */ /* 0x000fc80007ffe0ff */
[----:B------:R1:W-:Y:S01]  /*0320*/  STG.E desc[UR10][R2.64], RZ ;  /* 0x000000ff02007986 */ /* 0x0003e2000c10190a */
[----:B------:R-:W-:Y:S06]  /*0330*/  BAR.SYNC.DEFER_BLOCKING 0x0 ;  /* 0x0000000000007b1d */ /* 0x000fec0000010000 */
[----:B------:R1:W-:Y:S02]  /*0340*/  STG.E desc[UR10][R2.64+0x4], RZ ;  /* 0x000004ff02007986 */ /* 0x0003e4000c10190a */
[----:B------:R-:W-:Y:S06]  /*0350*/  BAR.SYNC.DEFER_BLOCKING 0x0 ;  /* 0x0000000000007b1d */ /* 0x000fec0000010000 */
[----:B------:R1:W-:Y:S02]  /*0360*/  STG.E desc[UR10][R2.64+0x8], RZ ;  /* 0x000008ff02007986 */ /* 0x0003e4000c10190a */
[----:B------:R-:W-:Y:S06]  /*0370*/  BAR.SYNC.DEFER_BLOCKING 0x0 ;  /* 0x0000000000007b1d */ /* 0x000fec0000010000 */
[----:B------:R1:W-:Y:S02]  /*0380*/  STG.E desc[UR10][R2.64+0xc], RZ ;  /* 0x00000cff02007986 */ /* 0x0003e4000c10190a */
[----:B------:R-:W-:Y:S06]  /*0390*/  BAR.SYNC.DEFER_BLOCKING 0x0 ;  /* 0x0000000000007b1d */ /* 0x000fec0000010000 */
.L_x_3:
[----:B------:R-:W-:Y:S05]  /*03a0*/  @!P0 BRA `(.L_x_0) ;  /* 0x00000000003c8947 */ /* 0x000fea0003800000 */
[----:B------:R-:W-:Y:S02]  /*03b0*/  LOP3.LUT R0, R0, 0x1, RZ, 0xc0, !PT ;  /* 0x0000000100007812 */ /* 0x000fe400078ec0ff */
[----:B------:R-:W-:Y:S02]  /*03c0*/  ISETP.NE.AND P0, PT, R6, 0x1, PT ;  /* 0x000000010600780c */ /* 0x000fe40003f05270 */
[----:B------:R-:W-:-:S13]  /*03d0*/  ISETP.NE.U32.AND P1, PT, R0, 0x1, PT ;  /* 0x000000010000780c */ /* 0x000fda0003f25070 */
[----:B------:R-:W2:Y:S01]  /*03e0*/  @!P1 LDC.64 R4, c[0x0][0x388] ;  /* 0x0000e200ff049b82 */ /* 0x000ea20000000a00 */
[----:B------:R-:W-:Y:S05]  /*03f0*/  @!P0 BRA `(.L_x_4) ;  /* 0x00000000001c8947 */ /* 0x000fea0003800000 */
[----:B01----:R-:W0:Y:S02]  /*0400*/  LDC.64 R2, c[0x0][0x388] ;  /* 0x0000e200ff027b82 */ /* 0x003e240000000a00 */
[----:B0-----:R-:W-:-:S04]  /*0410*/  IMAD.WIDE.U32 R2, R7, 0x4, R2 ;  /* 0x0000000407027825 */ /* 0x001fc800078e0002 */
[----:B------:R-:W-:Y:S01]  /*0420*/  VIADD R7, R7, 0x2 ;  /* 0x0000000207077836 */ /* 0x000fe20000000000 */
[----:B------:R3:W-:Y:S01]  /*0430*/  STG.E desc[UR10][R2.64], RZ ;  /* 0x000000ff02007986 */ /* 0x0007e2000c10190a */
[----:B------:R-:W-:Y:S06]  /*0440*/  BAR.SYNC.DEFER_BLOCKING 0x0 ;  /* 0x0000000000007b1d */ /* 0x000fec0000010000 */
[----:B------:R3:W-:Y:S02]  /*0450*/  STG.E desc[UR10][R2.64+0x4], RZ ;  /* 0x000004ff02007986 */ /* 0x0007e4000c10190a */
[----:B------:R-:W-:Y:S06]  /*0460*/  BAR.SYNC.DEFER_BLOCKING 0x0 ;  /* 0x0000000000007b1d */ /* 0x000fec0000010000 */
.L_x_4:
[----:B0123--:R-:W-:-:S05]  /*0470*/  @!P1 IMAD.WIDE.U32 R2, R7, 0x4, R4 ;  /* 0x0000000407029825 */ /* 0x00ffca00078e0004 */
[----:B------:R2:W-:Y:S01]  /*0480*/  @!P1 STG.E desc[UR10][R2.64], RZ ;  /* 0x000000ff02009986 */ /* 0x0005e2000c10190a */
[----:B------:R-:W-:Y:S06]  /*0490*/  @!P1 BAR.SYNC.DEFER_BLOCKING 0x0 ;  /* 0x0000000000009b1d */ /* 0x000fec0000010000 */
.L_x_0:
[----:B------:R-:W3:Y:S02]  /*04a0*/  LDCU UR4, c[0x0][0x394] ;  /* 0x00007280ff0477ac */ /* 0x000ee40008000800 */
[----:B---3--:R-:W-:-:S09]  /*04b0*/  UISETP.GE.AND UP0, UPT, UR4, 0x1, UPT ;  /* 0x000000010400788c */ /* 0x008fd2000bf06270 */
[----:B------:R-:W-:Y:S05]  /*04c0*/  BRA.U !UP0, `(.L_x_5) ;  /* 0x0000000d08807547 */ /* 0x000fea000b800000 */
[----:B------:R-:W-:Y:S01]  /*04d0*/  UISETP.GE.U32.AND UP1, UPT, UR4, 0x10, UPT ;  /* 0x000000100400788c */ /* 0x000fe2000bf26070 */
[----:B------:R-:W-:Y:S01]  /*04e0*/  HFMA2 R0, -RZ, RZ, 0, 0 ;  /* 0x00000000ff007431 */ /* 0x000fe200000001ff */
[----:B------:R-:W-:-:S04]  /*04f0*/  ULOP3.LUT UR8, UR4, 0xf, URZ, 0xc0, !UPT ;  /* 0x0000000f04087892 */ /* 0x000fc8000f8ec0ff */
[----:B------:R-:W-:-:S03]  /*0500*/  UISETP.NE.AND UP0, UPT, UR8, URZ, UPT ;  /* 0x000000ff0800728c */ /* 0x000fc6000bf05270 */
[----:B------:R-:W-:Y:S08]  /*0510*/  BRA.U !UP1, `(.L_x_6) ;  /* 0x0000000509b87547 */ /* 0x000ff0000b800000 */
[----:B------:R-:W3:Y:S01]  /*0520*/  LDCU.64 UR6, c[0x0][0x380] ;  /* 0x00007000ff0677ac */ /* 0x000ee20008000a00 */
[----:B------:R-:W-:-:S06]  /*0530*/  ULOP3.LUT UR4, UR4, 0x7ffffff0, URZ, 0xc0, !UPT ;  /* 0x7ffffff004047892 */ /* 0x000fcc000f8ec0ff */
[----:B------:R-:W-:Y:S01]  /*0540*/  MOV R0, UR4 ;  /* 0x0000000400007c02 */ /* 0x000fe20008000f00 */
[----:B---3--:R-:W-:-:S04]  /*0550*/  UIADD3 UR5, UP1, UPT, UR6, 0x20, URZ ;  /* 0x0000002006057890 */ /* 0x008fc8000ff3e0ff */
[----:B------:R-:W-:Y:S02]  /*0560*/  UIADD3.X UR6, UPT, UPT, URZ, UR7, URZ, UP1, !UPT ;  /* 0x00000007ff067290 */ /* 0x000fe40008ffe4ff */
[----:B012---:R-:W-:Y:S01]  /*0570*/  IMAD.U32 R2, RZ, RZ, UR5 ;  /* 0x00000005ff027e24 */ /* 0x007fe2000f8e00ff */
[----:B------:R-:W-:-:S03]  /*0580*/  UIADD3 UR7, UPT, UPT, -UR4, URZ, URZ ;  /* 0x000000ff04077290 */ /* 0x000fc6000fffe1ff */
[----:B------:R-:W-:-:S09]  /*0590*/  MOV R3, UR6 ;  /* 0x0000000600037c02 */ /* 0x000fd20008000f00 */
.L_x_7:
[----:B---3--:R-:W2:Y:S01]  /*05a0*/  LDG.E R7, desc[UR10][R2.64+-0x20] ;  /* 0xffffe00a02077981 */ /* 0x008ea2000c1e1900 */
[----:B------:R-:W2:Y:S02]  /*05b0*/  LDC.64 R4, c[0x0][0x388] ;  /* 0x0000e200ff047b82 */ /* 0x000ea40000000a00 */
[----:B--2---:R-:W-:-:S05]  /*05c0*/  IMAD.WIDE R6, R7, 0x4, R4 ;  /* 0x0000000407067825 */ /* 0x004fca00078e0204 */
[----:B------:R-:W2:Y:S02]  /*05d0*/  LDG.E R8, desc[UR10][R6.64] ;  /* 0x0000000a06087981 */ /* 0x000ea4000c1e1900 */
[----:B--2---:R-:W-:-:S05]  /*05e0*/  IADD3 R13, PT, PT, R8, 0x1, RZ ;  /* 0x00000001080d7810 */ /* 0x004fca0007ffe0ff */
[----:B------:R0:W-:Y:S01]  /*05f0*/  STG.E desc[UR10][R6.64], R13 ;  /* 0x0000000d06007986 */ /* 0x0001e2000c10190a */
[----:B------:R-:W-:Y:S06]  /*0600*/  BAR.SYNC.DEFER_BLOCKING 0x0 ;  /* 0x0000000000007b1d */ /* 0x000fec0000010000 */
[----:B------:R-:W2:Y:S02]  /*0610*/  LDG.E R9, desc[UR10][R2.64+-0x1c] ;  /* 0xffffe40a02097981 */ /* 0x000ea4000c1e1900 */
[----:B--2---:R-:W-:-:S05]  /*0620*/  IMAD.WIDE R8, R9, 0x4, R4 ;  /* 0x0000000409087825 */ /* 0x004fca00078e0204 */
[----:B------:R-:W2:Y:S02]  /*0630*/  LDG.E R10, desc[UR10][R8.64] ;  /* 0x0000000a080a7981 */ /* 0x000ea4000c1e1900 */
[----:B--2---:R-:W-:-:S05]  /*0640*/  VIADD R15, R10, 0x1 ;  /* 0x000000010a0f7836 */ /* 0x004fca0000000000 */
[----:B------:R1:W-:Y:S01]  /*0650*/  STG.E desc[UR10][R8.64], R15 ;  /* 0x0000000f08007986 */ /* 0x0003e2000c10190a */
[----:B------:R-:W-:Y:S06]  /*0660*/  BAR.SYNC.DEFER_BLOCKING 0x0 ;  /* 0x0000000000007b1d */ /* 0x000fec0000010000 */
[----:B------:R-:W2:Y:S02]  /*0670*/  LDG.E R11, desc[UR10][R2.64+-0x18] ;  /* 0xffffe80a020b7981 */ /* 0x000ea4000c1e1900 */
[----:B--2---:R-:W-:-:S05]  /*0680*/  IMAD.WIDE R10, R11, 0x4, R4 ;  /* 0x000000040b0a7825 */ /* 0x004fca00078e0204 */
[----:B------:R-:W0:Y:S02]  /*0690*/  LDG.E R12, desc[UR10][R10.64] ;  /* 0x0000000a0a0c7981 */ /* 0x000e24000c1e1900 */
[----:B0-----:R-:W-:-:S05]  /*06a0*/  IADD3 R13, PT, PT, R12, 0x1, RZ ;  /* 0x000000010c0d7810 */ /* 0x001fca0007ffe0ff */
[----:B------:R0:W-:Y:S01]  /*06b0*/  STG.E desc[UR10][R10.64], R13 ;  /* 0x0000000d0a007986 */ /* 0x0001e2000c10190a */
[----:B------:R-:W-:Y:S06]  /*06c0*/  BAR.SYNC.DEFER_BLOCKING 0x0 ;  /* 0x0000000000007b1d */ /* 0x000fec0000010000 */
[----:B------:R-:W2:Y:S02]  /*06d0*/  LDG.E R7, desc[UR10][R2.64+-0x14] ;  /* 0xffffec0a02077981 */ /* 0x000ea4000c1e1900 */
[----:B--2---:R-:W-:-:S05]  /*06e0*/  IMAD.WIDE R6, R7, 0x4, R4 ;  /* 0x0000000407067825 */ /* 0x004fca00078e0204 */
[----:B------:R-:W1:Y:S02]  /*06f0*/  LDG.E R12, desc[UR10][R6.64] ;  /* 0x0000000a060c7981 */ /* 0x000e64000c1e1900 */
[----:B-1----:R-:W-:-:S05]  /*0700*/  IADD3 R15, PT, PT, R12, 0x1, RZ ;  /* 0x000000010c0f7810 */ /* 0x002fca0007ffe0ff */
[----:B------:R1:W-:Y:S01]  /*0710*/  STG.E desc[UR10][R6.64], R15 ;  /* 0x0000000f06007986 */ /* 0x0003e2000c10190a */
[----:B------:R-:W-:Y:S06]  /*0720*/  BAR.SYNC.DEFER_BLOCKING 0x0 ;  /* 0x0000000000007b1d */ /* 0x000fec0000010000 */
[----:B------:R-:W2:Y:S02]  /*0730*/  LDG.E R9, desc[UR10][R2.64+-0x10] ;  /* 0xfffff00a02097981 */ /* 0x000ea4000c1e1900 */
[----:B--2---:R-:W-:-:S05]  /*0740*/  IMAD.WIDE R8, R9, 0x4, R4 ;  /* 0x0000000409087825 */ /* 0x004fca00078e0204 */
[----:B------:R-:W0:Y:S02]  /*0750*/  LDG.E R12, desc[UR10][R8.64] ;  /* 0x0000000a080c7981 */ /* 0x000e24000c1e1900 */
[----:B0-----:R-:W-:-:S05]  /*0760*/  VIADD R13, R12, 0x1 ;  /* 0x000000010c0d7836 */ /* 0x001fca0000000000 */
        /* <DEDUP_REMOVED lines=64> */
[----:B------:R-:W1:Y:S01]  /*0b70*/  LDG.E R6, desc[UR10][R4.64] ;  /* 0x0000000a04067981 */ /* 0x000e62000c1e1900 */
[----:B------:R-:W-:Y:S01]  /*0b80*/  UIADD3 UR7, UPT, UPT, UR7, 0x10, URZ ;  /* 0x0000001007077890 */ /* 0x000fe2000fffe0ff */
[----:B------:R-:W-:-:S03]  /*0b90*/  IADD3 R2, P0, PT, R2, 0x40, RZ ;  /* 0x0000004002027810 */ /* 0x000fc60007f1e0ff */
[----:B------:R-:W-:Y:S02]  /*0ba0*/  UISETP.NE.AND UP1, UPT, UR7, URZ, UPT ;  /* 0x000000ff0700728c */ /* 0x000fe4000bf25270 */
[----:B------:R-:W-:Y:S01]  /*0bb0*/  IMAD.X R3, RZ, RZ, R3, P0 ;  /* 0x000000ffff037224 */ /* 0x000fe200000e0603 */
[----:B-1----:R-:W-:-:S05]  /*0bc0*/  IADD3 R9, PT, PT, R6, 0x1, RZ ;  /* 0x0000000106097810 */ /* 0x002fca0007ffe0ff */
[----:B------:R3:W-:Y:S01]  /*0bd0*/  STG.E desc[UR10][R4.64], R9 ;  /* 0x0000000904007986 */ /* 0x0007e2000c10190a */
[----:B------:R-:W-:Y:S06]  /*0be0*/  BAR.SYNC.DEFER_BLOCKING 0x0 ;  /* 0x0000000000007b1d */ /* 0x000fec0000010000 */
[----:B------:R-:W-:Y:S05]  /*0bf0*/  BRA.U UP1, `(.L_x_7) ;  /* 0xfffffff901687547 */ /* 0x000fea000b83ffff */
.L_x_6:
[----:B------:R-:W-:Y:S05]  /*0c00*/  BRA.U !UP0, `(.L_x_5) ;  /* 0x0000000508b07547 */ /* 0x000fea000b800000 */
[----:B------:R-:W4:Y:S01]  /*0c10*/  LDCU UR4, c[0x0][0x394] ;  /* 0x00007280ff0477ac */ /* 0x000f220008000800 */
[----:B------:R-:W-:Y:S02]  /*0c20*/  UISETP.GE.U32.AND UP0, UPT, UR8, 0x8, UPT ;  /* 0x000000080800788c */ /* 0x000fe4000bf06070 */
[----:B----4-:R-:W-:-:S04]  /*0c30*/  ULOP3.LUT UR5, UR4, 0x7, URZ, 0xc0, !UPT ;  /* 0x0000000704057892 */ /* 0x010fc8000f8ec0ff */
[----:B------:R-:W-:-:S03]  /*0c40*/  UISETP.NE.AND UP1, UPT, UR5, URZ, UPT ;  /* 0x000000ff0500728c */ /* 0x000fc6000bf25270 */
[----:B------:R-:W-:Y:S08]  /*0c50*/  BRA.U !UP0, `(.L_x_8) ;  /* 0x0000000108d07547 */ /* 0x000ff0000b800000 */
[----:B---3--:R-:W3:Y:S08]  /*0c60*/  LDC.64 R4, c[0x0][0x380] ;  /* 0x0000e000ff047b82 */ /* 0x008ef00000000a00 */
[----:B012---:R-:W0:Y:S01]  /*0c70*/  LDC.64 R2, c[0x0][0x388] ;  /* 0x0000e200ff027b82 */ /* 0x007e220000000a00 */
[----:B---3--:R-:W-:-:S05]  /*0c80*/  IMAD.WIDE.U32 R4, R0, 0x4, R4 ;  /* 0x0000000400047825 */ /* 0x008fca00078e0004 */
[----:B------:R-:W0:Y:S02]  /*0c90*/  LDG.E R7, desc[UR10][R4.64] ;  /* 0x0000000a04077981 */ /* 0x000e24000c1e1900 */
[----:B0-----:R-:W-:-:S05]  /*0ca0*/  IMAD.WIDE R6, R7, 0x4, R2 ;  /* 0x0000000407067825 */ /* 0x001fca00078e0202 */
[----:B------:R-:W2:Y:S02]  /*0cb0*/  LDG.E R8, desc[UR10][R6.64] ;  /* 0x0000000a06087981 */ /* 0x000ea4000c1e1900 */
[----:B--2---:R-:W-:-:S05]  /*0cc0*/  IADD3 R13, PT, PT, R8, 0x1, RZ ;  /* 0x00000001080d7810 */ /* 0x004fca0007ffe0ff */
[----:B------:R0:W-:Y:S01]  /*0cd0*/  STG.E desc[UR10][R6.64], R13 ;  /* 0x0000000d06007986 */ /* 0x0001e2000c10190a */
[----:B------:R-:W-:Y:S06]  /*0ce0*/  BAR.SYNC.DEFER_BLOCKING 0x0 ;  /* 0x0000000000007b1d */ /* 0x000fec0000010000 */
[----:B------:R-:W2:Y:S02]  /*0cf0*/  LDG.E R9, desc[UR10][R4.64+0x4] ;  /* 0x0000040a04097981 */ /* 0x000ea4000c1e1900 */
[----:B--2---:R-:W-:-:S05]  /*0d00*/  IMAD.WIDE R8, R9, 0x4, R2 ;  /* 0x0000000409087825 */ /* 0x004fca00078e0202 */
[----:B------:R-:W2:Y:S02]  /*0d10*/  LDG.E R10, desc[UR10][R8.64] ;  /* 0x0000000a080a7981 */ /* 0x000ea4000c1e1900 */
[----:B--2---:R-:W-:-:S05]  /*0d20*/  IADD3 R15, PT, PT, R10, 0x1, RZ ;  /* 0x000000010a0f7810 */ /* 0x004fca0007ffe0ff */
        /* <DEDUP_REMOVED lines=11> */
[----:B-1----:R-:W-:-:S05]  /*0de0*/  VIADD R15, R12, 0x1 ;  /* 0x000000010c0f7836 */ /* 0x002fca0000000000 */
        /* <DEDUP_REMOVED lines=23> */
[----:B------:R-:W-:Y:S01]  /*0f60*/  IADD3 R0, PT, PT, R0, 0x8, RZ ;  /* 0x0000000800007810 */ /* 0x000fe20007ffe0ff */
[----:B-1----:R-:W-:-:S05]  /*0f70*/  VIADD R11, R8, 0x1 ;  /* 0x00000001080b7836 */ /* 0x002fca0000000000 */
[----:B------:R4:W-:Y:S01]  /*0f80*/  STG.E desc[UR10][R2.64], R11 ;  /* 0x0000000b02007986 */ /* 0x0009e2000c10190a */
[----:B------:R-:W-:Y:S06]  /*0f90*/  BAR.SYNC.DEFER_BLOCKING 0x0 ;  /* 0x0000000000007b1d */ /* 0x000fec0000010000 */
.L_x_8:
[----:B------:R-:W-:Y:S05]  /*0fa0*/  BRA.U !UP1, `(.L_x_5) ;  /* 0x0000000109c87547 */ /* 0x000fea000b800000 */
[----:B------:R-:W-:Y:S02]  /*0fb0*/  UISETP.GE.U32.AND UP0, UPT, UR5, 0x4, UPT ;  /* 0x000000040500788c */ /* 0x000fe4000bf06070 */
[----:B------:R-:W-:-:S04]  /*0fc0*/  ULOP3.LUT UR4, UR4, 0x3, URZ, 0xc0, !UPT ;  /* 0x0000000304047892 */ /* 0x000fc8000f8ec0ff */
[----:B------:R-:W-:-:S03]  /*0fd0*/  UISETP.NE.AND UP1, UPT, UR4, URZ, UPT ;  /* 0x000000ff0400728c */ /* 0x000fc6000bf25270 */
[----:B------:R-:W-:Y:S08]  /*0fe0*/  BRA.U !UP0, `(.L_x_9) ;  /* 0x0000000108707547 */ /* 0x000ff0000b800000 */
[----:B---3--:R-:W3:Y:S08]  /*0ff0*/  LDC.64 R4, c[0x0][0x380] ;  /* 0x0000e000ff047b82 */ /* 0x008ef00000000a00 */
[----:B012-4-:R-:W0:Y:S01]  /*1000*/  LDC.64 R2, c[0x0][0x388] ;  /* 0x0000e200ff027b82 */ /* 0x017e220000000a00 */
        /* <DEDUP_REMOVED lines=21> */
[----:B------:R-:W1:Y:S01]  /*1160*/  LDG.E R6, desc[UR10][R2.64] ;  /* 0x0000000a02067981 */ /* 0x000e62000c1e1900 */
[----:B------:R-:W-:Y:S02]  /*1170*/  IADD3 R0, PT, PT, R0, 0x4, RZ ;  /* 0x0000000400007810 */ /* 0x000fe40007ffe0ff */
[----:B-1----:R-:W-:-:S05]  /*1180*/  IADD3 R9, PT, PT, R6, 0x1, RZ ;  /* 0x0000000106097810 */ /* 0x002fca0007ffe0ff */
[----:B------:R0:W-:Y:S01]  /*1190*/  STG.E desc[UR10][R2.64], R9 ;  /* 0x0000000902007986 */ /* 0x0001e2000c10190a */
[----:B------:R-:W-:Y:S06]  /*11a0*/  BAR.SYNC.DEFER_BLOCKING 0x0 ;  /* 0x0000000000007b1d */ /* 0x000fec0000010000 */
.L_x_9:
[----:B------:R-:W-:Y:S05]  /*11b0*/  BRA.U !UP1, `(.L_x_5) ;  /* 0x0000000109447547 */ /* 0x000fea000b800000 */
[----:B012-4-:R-:W0:Y:S01]  /*11c0*/  LDC.64 R2, c[0x0][0x380] ;  /* 0x0000e000ff027b82 */ /* 0x017e220000000a00 */
[----:B------:R-:W-:-:S07]  /*11d0*/  UIADD3 UR4, UPT, UPT, -UR4, URZ, URZ ;  /* 0x000000ff04047290 */ /* 0x000fce000fffe1ff */
[----:B---3--:R-:W1:Y:S01]  /*11e0*/  LDC.64 R6, c[0x0][0x388] ;  /* 0x0000e200ff067b82 */ /* 0x008e620000000a00 */
[----:B0-----:R-:W-:-:S04]  /*11f0*/  IMAD.WIDE.U32 R2, R0, 0x4, R2 ;  /* 0x0000000400027825 */ /* 0x001fc800078e0002 */
[----:B------:R-:W-:Y:S01]  /*1200*/  IMAD.MOV.U32 R5, RZ, RZ, R3 ;  /* 0x000000ffff057224 */ /* 0x000fe200078e0003 */
[----:B------:R-:W-:-:S07]  /*1210*/  MOV R4, R2 ;  /* 0x0000000200047202 */ /* 0x000fce0000000f00 */
.L_x_10:
[----:B0-----:R-:W1:Y:S02]  /*1220*/  LDG.E R3, desc[UR10][R4.64] ;  /* 0x0000000a04037981 */ /* 0x001e64000c1e1900 */
[----:B-1----:R-:W-:-:S05]  /*1230*/  IMAD.WIDE R2, R3, 0x4, R6 ;  /* 0x0000000403027825 */ /* 0x002fca00078e0206 */
[----:B------:R-:W2:Y:S01]  /*1240*/  LDG.E R0, desc[UR10][R2.64] ;  /* 0x0000000a02007981 */ /* 0x000ea2000c1e1900 */
[----:B------:R-:W-:Y:S01]  /*1250*/  UIADD3 UR4, UPT, UPT, UR4, 0x1, URZ ;  /* 0x0000000104047890 */ /* 0x000fe2000fffe0ff */
[----:B------:R-:W-:-:S03]  /*1260*/  IADD3 R4, P0, PT, R4, 0x4, RZ ;  /* 0x0000000404047810 */ /* 0x000fc60007f1e0ff */
[----:B------:R-:W-:Y:S01]  /*1270*/  UISETP.NE.AND UP0, UPT, UR4, URZ, UPT ;  /* 0x000000ff0400728c */ /* 0x000fe2000bf05270 */
[----:B------:R-:W-:Y:S02]  /*1280*/  IADD3.X R5, PT, PT, RZ, R5, RZ, P0, !PT ;  /* 0x00000005ff057210 */ /* 0x000fe400007fe4ff */
[----:B--2---:R-:W-:-:S05]  /*1290*/  IADD3 R9, PT, PT, R0, 0x1, RZ ;  /* 0x0000000100097810 */ /* 0x004fca0007ffe0ff */
[----:B------:R0:W-:Y:S01]  /*12a0*/  STG.E desc[UR10][R2.64], R9 ;  /* 0x0000000902007986 */ /* 0x0001e2000c10190a */
[----:B------:R-:W-:Y:S06]  /*12b0*/  BAR.SYNC.DEFER_BLOCKING 0x0 ;  /* 0x0000000000007b1d */ /* 0x000fec0000010000 */
[----:B------:R-:W-:Y:S05]  /*12c0*/  BRA.U UP0, `(.L_x_10) ;  /* 0xfffffffd00d47547 */ /* 0x000fea000b83ffff */
.L_x_5:
[----:B------:R-:W5:Y:S02]  /*12d0*/  LDC R0, c[0x0][0x390] ;  /* 0x0000e400ff007b82 */ /* 0x000f640000000800 */
[----:B-----5:R-:W-:-:S13]  /*12e0*/  ISETP.GE.AND P0, PT, R0, 0x1, PT ;  /* 0x000000010000780c */ /* 0x020fda0003f06270 */
[----:B------:R-:W-:Y:S05]  /*12f0*/  @!P0 EXIT ;  /* 0x000000000000894d */ /* 0x000fea0003800000 */
[----:B------:R-:W-:Y:S02]  /*1300*/  HFMA2 R0, -RZ, RZ, 0, 0 ;  /* 0x00000000ff007431 */ /* 0x000fe400000001ff */
[----:B0--34-:R-:W-:-:S07]  /*1310*/  IMAD.MOV.U32 R9, RZ, RZ, RZ ;  /* 0x000000ffff097224 */ /* 0x019fce00078e00ff */
.L_x_13:
[----:B------:R-:W0:Y:S02]  /*1320*/  LDC.64 R4, c[0x0][0x388] ;  /* 0x0000e200ff047b82 */ /* 0x000e240000000a00 */
[----:B0-----:R-:W-:-:S05]  /*1330*/  IMAD.WIDE.U32 R4, R9, 0x4, R4 ;  /* 0x0000000409047825 */ /* 0x001fca00078e0004 */
[----:B-12---:R-:W2:Y:S02]  /*1340*/  LDG.E R2, desc[UR10][R4.64] ;  /* 0x0000000a04027981 */ /* 0x006ea4000c1e1900 */
[----:B--2---:R-:W-:-:S13]  /*1350*/  ISETP.GE.AND P0, PT, R2, 0x1, PT ;  /* 0x000000010200780c */ /* 0x004fda0003f06270 */
[----:B------:R-:W-:Y:S05]  /*1360*/  @!P0 BRA `(.L_x_11) ;  /* 0x0000000000288947 */ /* 0x000fea0003800000 */
[----:B------:R-:W0:Y:S02]  /*1370*/  LDC.64 R6, c[0x0][0x380] ;  /* 0x0000e000ff067b82 */ /* 0x000e240000000a00 */
.L_x_12:
[----:B01----:R-:W-:-:S05]  /*1380*/  IMAD.WIDE R2, R0, 0x4, R6 ;  /* 0x0000000400027825 */ /* 0x003fca00078e0206 */
[----:B------:R1:W-:Y:S01]  /*1390*/  STG.E desc[UR10][R2.64], R9 ;  /* 0x0000000902007986 */ /* 0x0003e2000c10190a */
[----:B------:R-:W-:Y:S06]  /*13a0*/  BAR.SYNC.DEFER_BLOCKING 0x0 ;  /* 0x0000000000007b1d */ /* 0x000fec0000010000 */
[----:B------:R-:W2:Y:S01]  /*13b0*/  LDG.E R8, desc[UR10][R4.64] ;  /* 0x0000000a04087981 */ /* 0x000ea2000c1e1900 */
[----:B------:R-:W-:Y:S02]  /*13c0*/  IADD3 R0, PT, PT, R0, 0x1, RZ ;  /* 0x0000000100007810 */ /* 0x000fe40007ffe0ff */
[----:B--2---:R-:W-:-:S02]  /*13d0*/  ISETP.GT.AND P0, PT, R8, 0x1, PT ;  /* 0x000000010800780c */ /* 0x004fc40003f04270 */
[----:B------:R-:W-:-:S05]  /*13e0*/  IADD3 R11, PT, PT, R8, -0x1, RZ ;  /* 0xffffffff080b7810 */ /* 0x000fca0007ffe0ff */
[----:B------:R1:W-:Y:S06]  /*13f0*/  STG.E desc[UR10][R4.64], R11 ;  /* 0x0000000b04007986 */ /* 0x0003ec000c10190a */
[----:B------:R-:W-:Y:S05]  /*1400*/  @P0 BRA `(.L_x_12) ;  /* 0xfffffffc00dc0947 */ /* 0x000fea000383ffff */
.L_x_11:
[----:B------:R-:W0:Y:S01]  /*1410*/  LDCU UR4, c[0x0][0x390] ;  /* 0x00007200ff0477ac */ /* 0x000e220008000800 */
[----:B-1----:R-:W-:-:S04]  /*1420*/  IADD3 R9, PT, PT, R9, 0x1, RZ ;  /* 0x0000000109097810 */ /* 0x002fc80007ffe0ff */
[----:B0-----:R-:W-:-:S13]  /*1430*/  ISETP.NE.AND P0, PT, R9, UR4, PT ;  /* 0x0000000409007c0c */ /* 0x001fda000bf05270 */
[----:B------:R-:W-:Y:S05]  /*1440*/  @P0 BRA `(.L_x_13) ;  /* 0xfffffffc00b40947 */ /* 0x000fea000383ffff */
[----:B------:R-:W-:Y:S05]  /*1450*/  EXIT ;  /* 0x000000000000794d */ /* 0x000fea0003800000 */
.L_x_14:
[----:B------:R-:W-:-:S00]  /*1460*/  BRA `(.L_x_14) ;  /* 0xfffffffc00fc7947 */ /* 0x000fc0000383ffff */
[----:B------:R-:W-:-:S00]  /*1470*/  NOP ;  /* 0x0000000000007918 */ /* 0x000fc00000000000 */
        /* <DEDUP_REMOVED lines=8> */
.L_x_15:


//--------------------- .nv.shared.reserved.0     --------------------------
	.section	.nv.shared.reserved.0,"aw",@nobits
	.weak		__nv_reservedSMEM_offset_0_alias
	.size		__nv_reservedSMEM_offset_0_alias, 0, 64
	.other		__nv_reservedSMEM_offset_0_alias,@"STO_CUDA_RESERVED_SHARED STV_DEFAULT"
__nv_reservedSMEM_offset_0_alias:
	.zero		0
	.zero		64


//--------------------- .nv.constant0._Z4sortPiS_ii --------------------------
	.section	.nv.constant0._Z4sortPiS_ii,"a",@progbits
	.sectionflags	@""
	.align	4
.nv.constant0._Z4sortPiS_ii:
	.zero		920


//--------------------- SYMBOLS --------------------------

	.type		.nv.reservedSmem.offset0,@object
	.size		.nv.reservedSmem.offset0,0x4
